//
// Generated by NVIDIA NVVM Compiler
//
// Compiler Build ID: CL-36424714
// Cuda compilation tools, release 13.0, V13.0.88
// Based on NVVM 20.0.0
//

.version 9.0
.target sm_100
.address_size 64

	// .globl	_Z13belloch_blockPKiPii
// _ZZ13belloch_blockPKiPiiE4vals has been demoted

.visible .entry _Z13belloch_blockPKiPii(
	.param .u64 .ptr .align 1 _Z13belloch_blockPKiPii_param_0,
	.param .u64 .ptr .align 1 _Z13belloch_blockPKiPii_param_1,
	.param .u32 _Z13belloch_blockPKiPii_param_2
)
{
	.reg .pred 	%p<10>;
	.reg .b32 	%r<47>;
	.reg .b64 	%rd<9>;
	// demoted variable
	.shared .align 4 .b8 _ZZ13belloch_blockPKiPiiE4vals[4096];
	ld.param.u64 	%rd1, [_Z13belloch_blockPKiPii_param_0];
	ld.param.u64 	%rd2, [_Z13belloch_blockPKiPii_param_1];
	ld.param.u32 	%r12, [_Z13belloch_blockPKiPii_param_2];
	mov.u32 	%r1, %tid.x;
	setp.ge.s32 	%p1, %r1, %r12;
	shl.b32 	%r13, %r1, 2;
	mov.u32 	%r14, _ZZ13belloch_blockPKiPiiE4vals;
	add.s32 	%r2, %r14, %r13;
	@%p1 bra 	$L__BB0_2;
	cvta.to.global.u64 	%rd3, %rd1;
	mul.wide.u32 	%rd4, %r1, 4;
	add.s64 	%rd5, %rd3, %rd4;
	ld.global.nc.u32 	%r16, [%rd5];
	st.shared.u32 	[%r2], %r16;
	bra.uni 	$L__BB0_3;
$L__BB0_2:
	mov.b32 	%r15, 0;
	st.shared.u32 	[%r2], %r15;
$L__BB0_3:
	bar.sync 	0;
	mov.u32 	%r3, %ntid.x;
	setp.lt.u32 	%p2, %r3, 2;
	@%p2 bra 	$L__BB0_8;
	shl.b32 	%r18, %r1, 1;
	add.s32 	%r4, %r18, 2;
	mov.b32 	%r45, 1;
$L__BB0_5:
	mul.lo.s32 	%r6, %r4, %r45;
	add.s32 	%r19, %r6, -1;
	setp.ge.u32 	%p3, %r19, %r3;
	@%p3 bra 	$L__BB0_7;
	sub.s32 	%r20, %r6, %r45;
	shl.b32 	%r21, %r20, 2;
	add.s32 	%r23, %r14, %r21;
	ld.shared.u32 	%r24, [%r23+-4];
	shl.b32 	%r25, %r45, 2;
	add.s32 	%r26, %r23, %r25;
	ld.shared.u32 	%r27, [%r26+-4];
	add.s32 	%r28, %r27, %r24;
	st.shared.u32 	[%r26+-4], %r28;
$L__BB0_7:
	bar.sync 	0;
	shl.b32 	%r45, %r45, 1;
	setp.lt.u32 	%p4, %r45, %r3;
	@%p4 bra 	$L__BB0_5;
$L__BB0_8:
	setp.ne.s32 	%p5, %r1, 0;
	@%p5 bra 	$L__BB0_10;
	shl.b32 	%r29, %r3, 2;
	add.s32 	%r31, %r14, %r29;
	mov.b32 	%r32, 0;
	st.shared.u32 	[%r31+-4], %r32;
$L__BB0_10:
	bar.sync 	0;
	setp.lt.u32 	%p6, %r3, 2;
	@%p6 bra 	$L__BB0_15;
	shl.b32 	%r33, %r1, 1;
	add.s32 	%r8, %r33, 2;
	mov.u32 	%r46, %r3;
$L__BB0_12:
	shr.u32 	%r10, %r46, 1;
	mul.lo.s32 	%r11, %r8, %r10;
	add.s32 	%r34, %r11, -1;
	setp.ge.u32 	%p7, %r34, %r3;
	@%p7 bra 	$L__BB0_14;
	sub.s32 	%r35, %r11, %r10;
	shl.b32 	%r36, %r35, 2;
	add.s32 	%r38, %r14, %r36;
	ld.shared.u32 	%r39, [%r38+-4];
	shl.b32 	%r40, %r10, 2;
	add.s32 	%r41, %r38, %r40;
	ld.shared.u32 	%r42, [%r41+-4];
	st.shared.u32 	[%r38+-4], %r42;
	add.s32 	%r43, %r42, %r39;
	st.shared.u32 	[%r41+-4], %r43;
$L__BB0_14:
	bar.sync 	0;
	setp.gt.u32 	%p8, %r46, 3;
	mov.u32 	%r46, %r10;
	@%p8 bra 	$L__BB0_12;
$L__BB0_15:
	setp.ge.s32 	%p9, %r1, %r12;
	@%p9 bra 	$L__BB0_17;
	ld.shared.u32 	%r44, [%r2];
	cvta.to.global.u64 	%rd6, %rd2;
	mul.wide.u32 	%rd7, %r1, 4;
	add.s64 	%rd8, %rd6, %rd7;
	st.global.u32 	[%rd8], %r44;
$L__BB0_17:
	ret;

}


// ===== COMPILED SASS (sm_100) =====

	.target	sm_100

	.elftype	@"ET_EXEC"


//--------------------- .note.nv.tkinfo           --------------------------
	.section	.note.nv.tkinfo,"",@"SHT_NOTE"
	.sectionflags	@"SHF_NOTE_NV_TKINFO"
	.tkinfo
        /*0018*/ 	.word	0x00000002
        /*0030*/ 	.string	""
        /*0030*/ 	.string	"ptxas"
        /*0030*/ 	.string	"Cuda compilation tools, release 13.0, V13.0.88"
        /*0030*/ 	.string	"Build cuda_13.0.r13.0/compiler.36424714_0"
        /*0030*/ 	.string	"-arch sm_100 -m 64 "



//--------------------- .note.nv.cuinfo           --------------------------
	.section	.note.nv.cuinfo,"",@"SHT_NOTE"
	.sectionflags	@"SHF_NOTE_NV_CUINFO"
        /*0018*/ 	.short	0x0002
        /*001a*/ 	.short	0x0064
        /*001c*/ 	.short	0x0082
	.zero		2


//--------------------- .nv.info                  --------------------------
	.section	.nv.info,"",@"SHT_CUDA_INFO"
	.align	4


	//----- nvinfo : EIATTR_REGCOUNT
	.align		4
        /*0000*/ 	.byte	0x04, 0x2f
        /*0002*/ 	.short	(.L_1 - .L_0)
	.align		4
.L_0:
        /*0004*/ 	.word	index@(_Z13belloch_blockPKiPii)
        /*0008*/ 	.word	0x0000000f


	//----- nvinfo : EIATTR_FRAME_SIZE
	.align		4
.L_1:
        /*000c*/ 	.byte	0x04, 0x11
        /*000e*/ 	.short	(.L_3 - .L_2)
	.align		4
.L_2:
        /*0010*/ 	.word	index@(_Z13belloch_blockPKiPii)
        /*0014*/ 	.word	0x00000000


	//----- nvinfo : EIATTR_MIN_STACK_SIZE
	.align		4
.L_3:
        /*0018*/ 	.byte	0x04, 0x12
        /*001a*/ 	.short	(.L_5 - .L_4)
	.align		4
.L_4:
        /*001c*/ 	.word	index@(_Z13belloch_blockPKiPii)
        /*0020*/ 	.word	0x00000000
.L_5:


//--------------------- .nv.compat                --------------------------
	.section	.nv.compat,"",@"SHT_CUDA_COMPAT_INFO"
	.align	4
        /*0000*/ 	.byte	0x02, 0x09, 0x00, 0x00, 0x02, 0x02, 0x01, 0x00, 0x02, 0x05, 0x05, 0x00, 0x03, 0x07, 0x01, 0x01
        /*0010*/ 	.byte	0x02, 0x03, 0x00, 0x00, 0x02, 0x06, 0x01, 0x00, 0x04, 0x0b, 0x08, 0x00, 0x09, 0x00, 0x00, 0x00
        /*0020*/ 	.byte	0x00, 0x00, 0x00, 0x00


//--------------------- .nv.info._Z13belloch_blockPKiPii --------------------------
	.section	.nv.info._Z13belloch_blockPKiPii,"",@"SHT_CUDA_INFO"
	.sectionflags	@""
	.align	4


	//----- nvinfo : EIATTR_CUDA_API_VERSION
	.align		4
        /*0000*/ 	.byte	0x04, 0x37
        /*0002*/ 	.short	(.L_7 - .L_6)
.L_6:
        /*0004*/ 	.word	0x00000082


	//----- nvinfo : EIATTR_KPARAM_INFO
	.align		4
.L_7:
        /*0008*/ 	.byte	0x04, 0x17
        /*000a*/ 	.short	(.L_9 - .L_8)
.L_8:
        /*000c*/ 	.word	0x00000000
        /*0010*/ 	.short	0x0002
        /*0012*/ 	.short	0x0010
        /*0014*/ 	.byte	0x00, 0xf0, 0x11, 0x00


	//----- nvinfo : EIATTR_KPARAM_INFO
	.align		4
.L_9:
        /*0018*/ 	.byte	0x04, 0x17
        /*001a*/ 	.short	(.L_11 - .L_10)
.L_10:
        /*001c*/ 	.word	0x00000000
        /*0020*/ 	.short	0x0001
        /*0022*/ 	.short	0x0008
        /*0024*/ 	.byte	0x00, 0xf5, 0x21, 0x00


	//----- nvinfo : EIATTR_KPARAM_INFO
	.align		4
.L_11:
        /*0028*/ 	.byte	0x04, 0x17
        /*002a*/ 	.short	(.L_13 - .L_12)
.L_12:
        /*002c*/ 	.word	0x00000000
        /*0030*/ 	.short	0x0000
        /*0032*/ 	.short	0x0000
        /*0034*/ 	.byte	0x00, 0xf5, 0x21, 0x00


	//----- nvinfo : EIATTR_SPARSE_MMA_MASK
	.align		4
.L_13:
        /*0038*/ 	.byte	0x03, 0x50
        /*003a*/ 	.short	0x0000


	//----- nvinfo : EIATTR_MAXREG_COUNT
	.align		4
        /*003c*/ 	.byte	0x03, 0x1b
        /*003e*/ 	.short	0x00ff


	//----- nvinfo : EIATTR_NUM_BARRIERS
	.align		4
        /*0040*/ 	.byte	0x02, 0x4c
        /*0042*/ 	.byte	0x01
	.zero		1


	//----- nvinfo : EIATTR_MERCURY_ISA_VERSION
	.align		4
        /*0044*/ 	.byte	0x03, 0x5f
        /*0046*/ 	.short	0x0101


	//----- nvinfo : EIATTR_VRC_CTA_INIT_COUNT
	.align		4
        /*0048*/ 	.byte	0x02, 0x4a
	.zero		1
	.zero		1


	//----- nvinfo : EIATTR_EXIT_INSTR_OFFSETS
	.align		4
        /*004c*/ 	.byte	0x04, 0x1c
        /*004e*/ 	.short	(.L_15 - .L_14)


	//   ....[0]....
.L_14:
        /*0050*/ 	.word	0x000003c0


	//   ....[1]....
        /*0054*/ 	.word	0x00000410


	//----- nvinfo : EIATTR_CBANK_PARAM_SIZE
	.align		4
.L_15:
        /*0058*/ 	.byte	0x03, 0x19
        /*005a*/ 	.short	0x0014


	//----- nvinfo : EIATTR_PARAM_CBANK
	.align		4
        /*005c*/ 	.byte	0x04, 0x0a
        /*005e*/ 	.short	(.L_17 - .L_16)
	.align		4
.L_16:
        /*0060*/ 	.word	index@(.nv.constant0._Z13belloch_blockPKiPii)
        /*0064*/ 	.short	0x0380
        /*0066*/ 	.short	0x0014


	//----- nvinfo : EIATTR_SW_WAR
	.align		4
.L_17:
        /*0068*/ 	.byte	0x04, 0x36
        /*006a*/ 	.short	(.L_19 - .L_18)
.L_18:
        /*006c*/ 	.word	0x00000008
.L_19:


//--------------------- .nv.callgraph             --------------------------
	.section	.nv.callgraph,"",@"SHT_CUDA_CALLGRAPH"
	.align	4
	.sectionentsize	8
	.align		4
        /*0000*/ 	.word	0x00000000
	.align		4
        /*0004*/ 	.word	0xffffffff
	.align		4
        /*0008*/ 	.word	0x00000000
	.align		4
        /*000c*/ 	.word	0xfffffffe
	.align		4
        /*0010*/ 	.word	0x00000000
	.align		4
        /*0014*/ 	.word	0xfffffffd
	.align		4
        /*0018*/ 	.word	0x00000000
	.align		4
        /*001c*/ 	.word	0xfffffffc


//--------------------- .text._Z13belloch_blockPKiPii --------------------------
	.section	.text._Z13belloch_blockPKiPii,"ax",@progbits
	.align	128
        .global         _Z13belloch_blockPKiPii
        .type           _Z13belloch_blockPKiPii,@function
        .size           _Z13belloch_blockPKiPii,(.L_x_5 - _Z13belloch_blockPKiPii)
        .other          _Z13belloch_blockPKiPii,@"STO_CUDA_ENTRY STV_DEFAULT"
_Z13belloch_blockPKiPii:
.text._Z13belloch_blockPKiPii:
[----:B------:R-:W-:Y:S01]  /*0000*/  LDC R1, c[0x0][0x37c] ;  /* 0x0000df00ff017b82 */ /* 0x000fe20000000800 */
[----:B------:R-:W0:Y:S01]  /*0010*/  S2R R0, SR_TID.X ;  /* 0x0000000000007919 */ /* 0x000e220000002100 */
[----:B------:R-:W0:Y:S01]  /*0020*/  LDCU UR4, c[0x0][0x390] ;  /* 0x00007200ff0477ac */ /* 0x000e220008000800 */
[----:B------:R-:W1:Y:S01]  /*0030*/  LDCU.64 UR6, c[0x0][0x358] ;  /* 0x00006b00ff0677ac */ /* 0x000e620008000a00 */
[----:B0-----:R-:W-:-:S13]  /*0040*/  ISETP.GE.AND P2, PT, R0, UR4, PT ;  /* 0x0000000400007c0c */ /* 0x001fda000bf46270 */
[----:B------:R-:W0:Y:S02]  /*0050*/  @!P2 LDC.64 R2, c[0x0][0x380] ;  /* 0x0000e000ff02ab82 */ /* 0x000e240000000a00 */
[----:B0-----:R-:W-:-:S06]  /*0060*/  @!P2 IMAD.WIDE.U32 R2, R0, 0x4, R2 ;  /* 0x000000040002a825 */ /* 0x001fcc00078e0002 */
[----:B-1----:R-:W2:Y:S01]  /*0070*/  @!P2 LDG.E.CONSTANT R3, desc[UR6][R2.64] ;  /* 0x000000060203a981 */ /* 0x002ea2000c1e9900 */
[----:B------:R-:W0:Y:S01]  /*0080*/  S2UR UR5, SR_CgaCtaId ;  /* 0x00000000000579c3 */ /* 0x000e220000008800 */
[----:B------:R-:W-:Y:S01]  /*0090*/  UMOV UR4, 0x400 ;  /* 0x0000040000047882 */ /* 0x000fe20000000000 */
[----:B------:R-:W-:-:S06]  /*00a0*/  ISETP.NE.AND P0, PT, R0, RZ, PT ;  /* 0x000000ff0000720c */ /* 0x000fcc0003f05270 */
[----:B------:R-:W1:Y:S01]  /*00b0*/  LDC R10, c[0x0][0x360] ;  /* 0x0000d800ff0a7b82 */ /* 0x000e620000000800 */
[----:B0-----:R-:W-:-:S06]  /*00c0*/  ULEA UR4, UR5, UR4, 0x18 ;  /* 0x0000000405047291 */ /* 0x001fcc000f8ec0ff */
[----:B------:R-:W-:Y:S02]  /*00d0*/  LEA R4, R0, UR4, 0x2 ;  /* 0x0000000400047c11 */ /* 0x000fe4000f8e10ff */
[C---:B-1----:R-:W-:Y:S02]  /*00e0*/  ISETP.GE.U32.AND P3, PT, R10.reuse, 0x2, PT ;  /* 0x000000020a00780c */ /* 0x042fe40003f66070 */
[----:B------:R-:W-:Y:S01]  /*00f0*/  ISETP.GE.U32.AND P1, PT, R10, 0x2, PT ;  /* 0x000000020a00780c */ /* 0x000fe20003f26070 */
[----:B--2---:R0:W-:Y:S04]  /*0100*/  @!P2 STS [R4], R3 ;  /* 0x000000030400a388 */ /* 0x0041e80000000800 */
[----:B------:R0:W-:Y:S01]  /*0110*/  @P2 STS [R4], RZ ;  /* 0x000000ff04002388 */ /* 0x0001e20000000800 */
[----:B------:R-:W-:Y:S06]  /*0120*/  BAR.SYNC.DEFER_BLOCKING 0x0 ;  /* 0x0000000000007b1d */ /* 0x000fec0000010000 */
[----:B------:R-:W-:Y:S05]  /*0130*/  @!P3 BRA `(.L_x_0) ;  /* 0x000000000040b947 */ /* 0x000fea0003800000 */
[----:B------:R-:W-:Y:S01]  /*0140*/  LEA R2, R0, 0x2, 0x1 ;  /* 0x0000000200027811 */ /* 0x000fe200078e08ff */
[----:B0-----:R-:W-:-:S07]  /*0150*/  IMAD.MOV.U32 R3, RZ, RZ, 0x1 ;  /* 0x00000001ff037424 */ /* 0x001fce00078e00ff */
.L_x_1:
[----:B------:R-:W-:-:S04]  /*0160*/  IMAD R6, R2, R3, RZ ;  /* 0x0000000302067224 */ /* 0x000fc800078e02ff */
[----:B------:R-:W-:-:S05]  /*0170*/  VIADD R5, R6, 0xffffffff ;  /* 0xffffffff06057836 */ /* 0x000fca0000000000 */
[----:B------:R-:W-:-:S13]  /*0180*/  ISETP.GE.U32.AND P2, PT, R5, R10, PT ;  /* 0x0000000a0500720c */ /* 0x000fda0003f46070 */
[----:B------:R-:W-:-:S05]  /*0190*/  @!P2 IMAD.IADD R5, R6, 0x1, -R3 ;  /* 0x000000010605a824 */ /* 0x000fca00078e0a03 */
[----:B------:R-:W-:-:S05]  /*01a0*/  @!P2 LEA R6, R5, UR4, 0x2 ;  /* 0x000000040506ac11 */ /* 0x000fca000f8e10ff */
[C---:B------:R-:W-:Y:S02]  /*01b0*/  @!P2 IMAD R5, R3.reuse, 0x4, R6 ;  /* 0x000000040305a824 */ /* 0x040fe400078e0206 */
[----:B------:R-:W-:Y:S01]  /*01c0*/  @!P2 LDS R6, [R6+-0x4] ;  /* 0xfffffc000606a984 */ /* 0x000fe20000000800 */
[----:B------:R-:W-:-:S03]  /*01d0*/  IMAD.SHL.U32 R3, R3, 0x2, RZ ;  /* 0x0000000203037824 */ /* 0x000fc600078e00ff */
[----:B------:R-:W0:Y:S02]  /*01e0*/  @!P2 LDS R7, [R5+-0x4] ;  /* 0xfffffc000507a984 */ /* 0x000e240000000800 */
[----:B0-----:R-:W-:-:S05]  /*01f0*/  @!P2 IMAD.IADD R8, R6, 0x1, R7 ;  /* 0x000000010608a824 */ /* 0x001fca00078e0207 */
[----:B------:R1:W-:Y:S01]  /*0200*/  @!P2 STS [R5+-0x4], R8 ;  /* 0xfffffc080500a388 */ /* 0x0003e20000000800 */
[----:B------:R-:W-:Y:S01]  /*0210*/  BAR.SYNC.DEFER_BLOCKING 0x0 ;  /* 0x0000000000007b1d */ /* 0x000fe20000010000 */
[----:B------:R-:W-:-:S13]  /*0220*/  ISETP.GE.U32.AND P2, PT, R3, R10, PT ;  /* 0x0000000a0300720c */ /* 0x000fda0003f46070 */
[----:B-1----:R-:W-:Y:S05]  /*0230*/  @!P2 BRA `(.L_x_1) ;  /* 0xfffffffc00c8a947 */ /* 0x002fea000383ffff */
.L_x_0:
[----:B------:R-:W-:-:S05]  /*0240*/  @!P0 LEA R2, R10, UR4, 0x2 ;  /* 0x000000040a028c11 */ /* 0x000fca000f8e10ff */
[----:B------:R1:W-:Y:S01]  /*0250*/  @!P0 STS [R2+-0x4], RZ ;  /* 0xfffffcff02008388 */ /* 0x0003e20000000800 */
[----:B------:R-:W-:Y:S06]  /*0260*/  BAR.SYNC.DEFER_BLOCKING 0x0 ;  /* 0x0000000000007b1d */ /* 0x000fec0000010000 */
[----:B------:R-:W-:Y:S05]  /*0270*/  @!P1 BRA `(.L_x_2) ;  /* 0x0000000000489947 */ /* 0x000fea0003800000 */
[----:B------:R-:W-:Y:S01]  /*0280*/  LEA R7, R0, 0x2, 0x1 ;  /* 0x0000000200077811 */ /* 0x000fe200078e08ff */
[----:B-1----:R-:W-:-:S07]  /*0290*/  IMAD.MOV.U32 R2, RZ, RZ, R10 ;  /* 0x000000ffff027224 */ /* 0x002fce00078e000a */
.L_x_3:
[----:B------:R-:W-:-:S05]  /*02a0*/  SHF.R.U32.HI R12, RZ, 0x1, R2 ;  /* 0x00000001ff0c7819 */ /* 0x000fca0000011602 */
[----:B------:R-:W-:-:S04]  /*02b0*/  IMAD R5, R7, R12, RZ ;  /* 0x0000000c07057224 */ /* 0x000fc800078e02ff */
[----:B0-----:R-:W-:-:S05]  /*02c0*/  VIADD R3, R5, 0xffffffff ;  /* 0xffffffff05037836 */ /* 0x001fca0000000000 */
[----:B------:R-:W-:-:S13]  /*02d0*/  ISETP.GE.U32.AND P0, PT, R3, R10, PT ;  /* 0x0000000a0300720c */ /* 0x000fda0003f06070 */
[----:B------:R-:W-:-:S05]  /*02e0*/  @!P0 IMAD.IADD R3, R5, 0x1, -R12 ;  /* 0x0000000105038824 */ /* 0x000fca00078e0a0c */
[----:B------:R-:W-:-:S05]  /*02f0*/  @!P0 LEA R3, R3, UR4, 0x2 ;  /* 0x0000000403038c11 */ /* 0x000fca000f8e10ff */
[----:B------:R-:W-:Y:S01]  /*0300*/  @!P0 IMAD R6, R12, 0x4, R3 ;  /* 0x000000040c068824 */ /* 0x000fe200078e0203 */
[----:B------:R-:W-:Y:S04]  /*0310*/  @!P0 LDS R5, [R3+-0x4] ;  /* 0xfffffc0003058984 */ /* 0x000fe80000000800 */
[----:B------:R-:W0:Y:S02]  /*0320*/  @!P0 LDS R8, [R6+-0x4] ;  /* 0xfffffc0006088984 */ /* 0x000e240000000800 */
[----:B0-----:R-:W-:Y:S02]  /*0330*/  @!P0 IMAD.IADD R5, R5, 0x1, R8 ;  /* 0x0000000105058824 */ /* 0x001fe400078e0208 */
[----:B------:R2:W-:Y:S04]  /*0340*/  @!P0 STS [R3+-0x4], R8 ;  /* 0xfffffc0803008388 */ /* 0x0005e80000000800 */
[----:B------:R2:W-:Y:S01]  /*0350*/  @!P0 STS [R6+-0x4], R5 ;  /* 0xfffffc0506008388 */ /* 0x0005e20000000800 */
[----:B------:R-:W-:Y:S01]  /*0360*/  BAR.SYNC.DEFER_BLOCKING 0x0 ;  /* 0x0000000000007b1d */ /* 0x000fe20000010000 */
[----:B------:R-:W-:Y:S01]  /*0370*/  ISETP.GT.U32.AND P0, PT, R2, 0x3, PT ;  /* 0x000000030200780c */ /* 0x000fe20003f04070 */
[----:B------:R-:W-:-:S12]  /*0380*/  IMAD.MOV.U32 R2, RZ, RZ, R12 ;  /* 0x000000ffff027224 */ /* 0x000fd800078e000c */
[----:B--2---:R-:W-:Y:S05]  /*0390*/  @P0 BRA `(.L_x_3) ;  /* 0xfffffffc00c00947 */ /* 0x004fea000383ffff */
.L_x_2:
[----:B------:R-:W2:Y:S02]  /*03a0*/  LDCU UR4, c[0x0][0x390] ;  /* 0x00007200ff0477ac */ /* 0x000ea40008000800 */
[----:B--2---:R-:W-:-:S13]  /*03b0*/  ISETP.GE.AND P0, PT, R0, UR4, PT ;  /* 0x0000000400007c0c */ /* 0x004fda000bf06270 */
[----:B------:R-:W-:Y:S05]  /*03c0*/  @P0 EXIT ;  /* 0x000000000000094d */ /* 0x000fea0003800000 */
[----:B------:R-:W2:Y:S01]  /*03d0*/  LDS R5, [R4] ;  /* 0x0000000004057984 */ /* 0x000ea20000000800 */
[----:B01----:R-:W0:Y:S02]  /*03e0*/  LDC.64 R2, c[0x0][0x388] ;  /* 0x0000e200ff027b82 */ /* 0x003e240000000a00 */
[----:B0-----:R-:W-:-:S05]  /*03f0*/  IMAD.WIDE.U32 R2, R0, 0x4, R2 ;  /* 0x0000000400027825 */ /* 0x001fca00078e0002 */
[----:B--2---:R-:W-:Y:S01]  /*0400*/  STG.E desc[UR6][R2.64], R5 ;  /* 0x0000000502007986 */ /* 0x004fe2000c101906 */
[----:B------:R-:W-:Y:S05]  /*0410*/  EXIT ;  /* 0x000000000000794d */ /* 0x000fea0003800000 */
.L_x_4:
[----:B------:R-:W-:-:S00]  /*0420*/  BRA `(.L_x_4) ;  /* 0xfffffffc00fc7947 */ /* 0x000fc0000383ffff */
[----:B------:R-:W-:-:S00]  /*0430*/  NOP ;  /* 0x0000000000007918 */ /* 0x000fc00000000000 */
        /* <DEDUP_REMOVED lines=12> */
.L_x_5:


//--------------------- .nv.shared._Z13belloch_blockPKiPii --------------------------
	.section	.nv.shared._Z13belloch_blockPKiPii,"aw",@nobits
	.sectionflags	@""
	.align	4
.nv.shared._Z13belloch_blockPKiPii:
	.zero		5120


//--------------------- .nv.shared.reserved.0     --------------------------
	.section	.nv.shared.reserved.0,"aw",@nobits
	.weak		__nv_reservedSMEM_offset_0_alias
	.size		__nv_reservedSMEM_offset_0_alias, 0, 64
	.other		__nv_reservedSMEM_offset_0_alias,@"STO_CUDA_RESERVED_SHARED STV_DEFAULT"
__nv_reservedSMEM_offset_0_alias:
	.zero		0
	.zero		64


//--------------------- .nv.constant0._Z13belloch_blockPKiPii --------------------------
	.section	.nv.constant0._Z13belloch_blockPKiPii,"a",@progbits
	.sectionflags	@""
	.align	4
.nv.constant0._Z13belloch_blockPKiPii:
	.zero		916


//--------------------- SYMBOLS --------------------------

	.type		.nv.reservedSmem.offset0,@object
	.size		.nv.reservedSmem.offset0,0x4
	.type		.nv.reservedSmem.cap,@object
	.size		.nv.reservedSmem.cap,0x4
